//
// Generated by NVIDIA NVVM Compiler
//
// Compiler Build ID: CL-36424714
// Cuda compilation tools, release 13.0, V13.0.88
// Based on NVVM 20.0.0
//

.version 9.0
.target sm_100
.address_size 64

	// .globl	_ZN3cub18CUB_300001_SM_10006detail11EmptyKernelIvEEvv
.global .align 1 .b8 _ZN41_INTERNAL_3fc4b7e2_4_k_cu_a928d32e_1450834cuda3std3__45__cpo5beginE[1];
.global .align 1 .b8 _ZN41_INTERNAL_3fc4b7e2_4_k_cu_a928d32e_1450834cuda3std3__45__cpo3endE[1];
.global .align 1 .b8 _ZN41_INTERNAL_3fc4b7e2_4_k_cu_a928d32e_1450834cuda3std3__45__cpo6cbeginE[1];
.global .align 1 .b8 _ZN41_INTERNAL_3fc4b7e2_4_k_cu_a928d32e_1450834cuda3std3__45__cpo4cendE[1];
.global .align 1 .b8 _ZN41_INTERNAL_3fc4b7e2_4_k_cu_a928d32e_1450834cuda3std3__45__cpo6rbeginE[1];
.global .align 1 .b8 _ZN41_INTERNAL_3fc4b7e2_4_k_cu_a928d32e_1450834cuda3std3__45__cpo4rendE[1];
.global .align 1 .b8 _ZN41_INTERNAL_3fc4b7e2_4_k_cu_a928d32e_1450834cuda3std3__45__cpo7crbeginE[1];
.global .align 1 .b8 _ZN41_INTERNAL_3fc4b7e2_4_k_cu_a928d32e_1450834cuda3std3__45__cpo5crendE[1];
.global .align 1 .b8 _ZN41_INTERNAL_3fc4b7e2_4_k_cu_a928d32e_1450834cuda3std3__443_GLOBAL__N__3fc4b7e2_4_k_cu_a928d32e_1450836ignoreE[1];
.global .align 1 .b8 _ZN41_INTERNAL_3fc4b7e2_4_k_cu_a928d32e_1450834cuda3std3__419piecewise_constructE[1];
.global .align 1 .b8 _ZN41_INTERNAL_3fc4b7e2_4_k_cu_a928d32e_1450834cuda3std3__48in_placeE[1];
.global .align 1 .b8 _ZN41_INTERNAL_3fc4b7e2_4_k_cu_a928d32e_1450834cuda3std3__420unreachable_sentinelE[1];
.global .align 1 .b8 _ZN41_INTERNAL_3fc4b7e2_4_k_cu_a928d32e_1450834cuda3std3__47nulloptE[1];
.global .align 1 .b8 _ZN41_INTERNAL_3fc4b7e2_4_k_cu_a928d32e_1450834cuda3std3__48unexpectE[1];
.global .align 1 .b8 _ZN41_INTERNAL_3fc4b7e2_4_k_cu_a928d32e_1450834cuda3std6ranges3__45__cpo4swapE[1];
.global .align 1 .b8 _ZN41_INTERNAL_3fc4b7e2_4_k_cu_a928d32e_1450834cuda3std6ranges3__45__cpo9iter_moveE[1];
.global .align 1 .b8 _ZN41_INTERNAL_3fc4b7e2_4_k_cu_a928d32e_1450834cuda3std6ranges3__45__cpo5beginE[1];
.global .align 1 .b8 _ZN41_INTERNAL_3fc4b7e2_4_k_cu_a928d32e_1450834cuda3std6ranges3__45__cpo3endE[1];
.global .align 1 .b8 _ZN41_INTERNAL_3fc4b7e2_4_k_cu_a928d32e_1450834cuda3std6ranges3__45__cpo6cbeginE[1];
.global .align 1 .b8 _ZN41_INTERNAL_3fc4b7e2_4_k_cu_a928d32e_1450834cuda3std6ranges3__45__cpo4cendE[1];
.global .align 1 .b8 _ZN41_INTERNAL_3fc4b7e2_4_k_cu_a928d32e_1450834cuda3std6ranges3__45__cpo7advanceE[1];
.global .align 1 .b8 _ZN41_INTERNAL_3fc4b7e2_4_k_cu_a928d32e_1450834cuda3std6ranges3__45__cpo9iter_swapE[1];
.global .align 1 .b8 _ZN41_INTERNAL_3fc4b7e2_4_k_cu_a928d32e_1450834cuda3std6ranges3__45__cpo4nextE[1];
.global .align 1 .b8 _ZN41_INTERNAL_3fc4b7e2_4_k_cu_a928d32e_1450834cuda3std6ranges3__45__cpo4prevE[1];
.global .align 1 .b8 _ZN41_INTERNAL_3fc4b7e2_4_k_cu_a928d32e_1450834cuda3std6ranges3__45__cpo4dataE[1];
.global .align 1 .b8 _ZN41_INTERNAL_3fc4b7e2_4_k_cu_a928d32e_1450834cuda3std6ranges3__45__cpo5cdataE[1];
.global .align 1 .b8 _ZN41_INTERNAL_3fc4b7e2_4_k_cu_a928d32e_1450834cuda3std6ranges3__45__cpo4sizeE[1];
.global .align 1 .b8 _ZN41_INTERNAL_3fc4b7e2_4_k_cu_a928d32e_1450834cuda3std6ranges3__45__cpo5ssizeE[1];
.global .align 1 .b8 _ZN41_INTERNAL_3fc4b7e2_4_k_cu_a928d32e_1450834cuda3std6ranges3__45__cpo8distanceE[1];
.global .align 1 .b8 _ZN41_INTERNAL_3fc4b7e2_4_k_cu_a928d32e_1450836thrust24THRUST_300001_SM_1000_NS6system6detail10sequential3seqE[1];
.global .align 1 .b8 _ZN41_INTERNAL_3fc4b7e2_4_k_cu_a928d32e_1450836thrust24THRUST_300001_SM_1000_NS12placeholders2_1E[1];
.global .align 1 .b8 _ZN41_INTERNAL_3fc4b7e2_4_k_cu_a928d32e_1450836thrust24THRUST_300001_SM_1000_NS12placeholders2_2E[1];
.global .align 1 .b8 _ZN41_INTERNAL_3fc4b7e2_4_k_cu_a928d32e_1450836thrust24THRUST_300001_SM_1000_NS12placeholders2_3E[1];
.global .align 1 .b8 _ZN41_INTERNAL_3fc4b7e2_4_k_cu_a928d32e_1450836thrust24THRUST_300001_SM_1000_NS12placeholders2_4E[1];
.global .align 1 .b8 _ZN41_INTERNAL_3fc4b7e2_4_k_cu_a928d32e_1450836thrust24THRUST_300001_SM_1000_NS12placeholders2_5E[1];
.global .align 1 .b8 _ZN41_INTERNAL_3fc4b7e2_4_k_cu_a928d32e_1450836thrust24THRUST_300001_SM_1000_NS12placeholders2_6E[1];
.global .align 1 .b8 _ZN41_INTERNAL_3fc4b7e2_4_k_cu_a928d32e_1450836thrust24THRUST_300001_SM_1000_NS12placeholders2_7E[1];
.global .align 1 .b8 _ZN41_INTERNAL_3fc4b7e2_4_k_cu_a928d32e_1450836thrust24THRUST_300001_SM_1000_NS12placeholders2_8E[1];
.global .align 1 .b8 _ZN41_INTERNAL_3fc4b7e2_4_k_cu_a928d32e_1450836thrust24THRUST_300001_SM_1000_NS12placeholders2_9E[1];
.global .align 1 .b8 _ZN41_INTERNAL_3fc4b7e2_4_k_cu_a928d32e_1450836thrust24THRUST_300001_SM_1000_NS12placeholders3_10E[1];

.visible .entry _ZN3cub18CUB_300001_SM_10006detail11EmptyKernelIvEEvv()
{


	ret;

}


// ===== COMPILED SASS (sm_100) =====

	.target	sm_100

	.elftype	@"ET_EXEC"


//--------------------- .note.nv.tkinfo           --------------------------
	.section	.note.nv.tkinfo,"",@"SHT_NOTE"
	.sectionflags	@"SHF_NOTE_NV_TKINFO"
	.tkinfo
        /*0018*/ 	.word	0x00000002
        /*0030*/ 	.string	""
        /*0030*/ 	.string	"ptxas"
        /*0030*/ 	.string	"Cuda compilation tools, release 13.0, V13.0.88"
        /*0030*/ 	.string	"Build cuda_13.0.r13.0/compiler.36424714_0"
        /*0030*/ 	.string	"-arch sm_100 -m 64 "



//--------------------- .note.nv.cuinfo           --------------------------
	.section	.note.nv.cuinfo,"",@"SHT_NOTE"
	.sectionflags	@"SHF_NOTE_NV_CUINFO"
        /*0018*/ 	.short	0x0002
        /*001a*/ 	.short	0x0064
        /*001c*/ 	.short	0x0082
	.zero		2


//--------------------- .nv.info                  --------------------------
	.section	.nv.info,"",@"SHT_CUDA_INFO"
	.align	4


	//----- nvinfo : EIATTR_REGCOUNT
	.align		4
        /*0000*/ 	.byte	0x04, 0x2f
        /*0002*/ 	.short	(.L_41 - .L_40)
	.align		4
.L_40:
        /*0004*/ 	.word	index@(_ZN3cub18CUB_300001_SM_10006detail11EmptyKernelIvEEvv)
        /*0008*/ 	.word	0x00000004


	//----- nvinfo : EIATTR_FRAME_SIZE
	.align		4
.L_41:
        /*000c*/ 	.byte	0x04, 0x11
        /*000e*/ 	.short	(.L_43 - .L_42)
	.align		4
.L_42:
        /*0010*/ 	.word	index@(_ZN3cub18CUB_300001_SM_10006detail11EmptyKernelIvEEvv)
        /*0014*/ 	.word	0x00000000


	//----- nvinfo : EIATTR_MIN_STACK_SIZE
	.align		4
.L_43:
        /*0018*/ 	.byte	0x04, 0x12
        /*001a*/ 	.short	(.L_45 - .L_44)
	.align		4
.L_44:
        /*001c*/ 	.word	index@(_ZN3cub18CUB_300001_SM_10006detail11EmptyKernelIvEEvv)
        /*0020*/ 	.word	0x00000000
.L_45:


//--------------------- .nv.compat                --------------------------
	.section	.nv.compat,"",@"SHT_CUDA_COMPAT_INFO"
	.align	4
        /*0000*/ 	.byte	0x02, 0x09, 0x00, 0x00, 0x02, 0x02, 0x01, 0x00, 0x02, 0x05, 0x05, 0x00, 0x03, 0x07, 0x01, 0x01
        /*0010*/ 	.byte	0x02, 0x03, 0x00, 0x00, 0x02, 0x06, 0x01, 0x00, 0x04, 0x0b, 0x08, 0x00, 0x09, 0x00, 0x00, 0x00
        /*0020*/ 	.byte	0x00, 0x00, 0x00, 0x00


//--------------------- .nv.info._ZN3cub18CUB_300001_SM_10006detail11EmptyKernelIvEEvv --------------------------
	.section	.nv.info._ZN3cub18CUB_300001_SM_10006detail11EmptyKernelIvEEvv,"",@"SHT_CUDA_INFO"
	.sectionflags	@""
	.align	4


	//----- nvinfo : EIATTR_CUDA_API_VERSION
	.align		4
        /*0000*/ 	.byte	0x04, 0x37
        /*0002*/ 	.short	(.L_47 - .L_46)
.L_46:
        /*0004*/ 	.word	0x00000082


	//----- nvinfo : EIATTR_SPARSE_MMA_MASK
	.align		4
.L_47:
        /*0008*/ 	.byte	0x03, 0x50
        /*000a*/ 	.short	0x0000


	//----- nvinfo : EIATTR_MAXREG_COUNT
	.align		4
        /*000c*/ 	.byte	0x03, 0x1b
        /*000e*/ 	.short	0x00ff


	//----- nvinfo : EIATTR_MERCURY_ISA_VERSION
	.align		4
        /*0010*/ 	.byte	0x03, 0x5f
        /*0012*/ 	.short	0x0101


	//----- nvinfo : EIATTR_VRC_CTA_INIT_COUNT
	.align		4
        /*0014*/ 	.byte	0x02, 0x4a
	.zero		1
	.zero		1


	//----- nvinfo : EIATTR_EXIT_INSTR_OFFSETS
	.align		4
        /*0018*/ 	.byte	0x04, 0x1c
        /*001a*/ 	.short	(.L_49 - .L_48)


	//   ....[0]....
.L_48:
        /*001c*/ 	.word	0x00000010


	//----- nvinfo : EIATTR_SW_WAR
	.align		4
.L_49:
        /*0020*/ 	.byte	0x04, 0x36
        /*0022*/ 	.short	(.L_51 - .L_50)
.L_50:
        /*0024*/ 	.word	0x00000008
.L_51:


//--------------------- .nv.callgraph             --------------------------
	.section	.nv.callgraph,"",@"SHT_CUDA_CALLGRAPH"
	.align	4
	.sectionentsize	8
	.align		4
        /*0000*/ 	.word	0x00000000
	.align		4
        /*0004*/ 	.word	0xffffffff
	.align		4
        /*0008*/ 	.word	0x00000000
	.align		4
        /*000c*/ 	.word	0xfffffffe
	.align		4
        /*0010*/ 	.word	0x00000000
	.align		4
        /*0014*/ 	.word	0xfffffffd
	.align		4
        /*0018*/ 	.word	0x00000000
	.align		4
        /*001c*/ 	.word	0xfffffffc


//--------------------- .nv.constant4             --------------------------
	.section	.nv.constant4,"a",@progbits
	.align	8
	.align		8
.nv.constant4:
        /*0000*/ 	.dword	_ZN41_INTERNAL_3fc4b7e2_4_k_cu_a928d32e_1453414cuda3std3__45__cpo5beginE
	.align		8
        /*0008*/ 	.dword	_ZN41_INTERNAL_3fc4b7e2_4_k_cu_a928d32e_1453414cuda3std3__45__cpo3endE
	.align		8
        /*0010*/ 	.dword	_ZN41_INTERNAL_3fc4b7e2_4_k_cu_a928d32e_1453414cuda3std3__45__cpo6cbeginE
	.align		8
        /*0018*/ 	.dword	_ZN41_INTERNAL_3fc4b7e2_4_k_cu_a928d32e_1453414cuda3std3__45__cpo4cendE
	.align		8
        /*0020*/ 	.dword	_ZN41_INTERNAL_3fc4b7e2_4_k_cu_a928d32e_1453414cuda3std3__45__cpo6rbeginE
	.align		8
        /*0028*/ 	.dword	_ZN41_INTERNAL_3fc4b7e2_4_k_cu_a928d32e_1453414cuda3std3__45__cpo4rendE
	.align		8
        /*0030*/ 	.dword	_ZN41_INTERNAL_3fc4b7e2_4_k_cu_a928d32e_1453414cuda3std3__45__cpo7crbeginE
	.align		8
        /*0038*/ 	.dword	_ZN41_INTERNAL_3fc4b7e2_4_k_cu_a928d32e_1453414cuda3std3__45__cpo5crendE
	.align		8
        /*0040*/ 	.dword	_ZN41_INTERNAL_3fc4b7e2_4_k_cu_a928d32e_1453414cuda3std3__443_GLOBAL__N__3fc4b7e2_4_k_cu_a928d32e_1453416ignoreE
	.align		8
        /*0048*/ 	.dword	_ZN41_INTERNAL_3fc4b7e2_4_k_cu_a928d32e_1453414cuda3std3__419piecewise_constructE
	.align		8
        /*0050*/ 	.dword	_ZN41_INTERNAL_3fc4b7e2_4_k_cu_a928d32e_1453414cuda3std3__48in_placeE
	.align		8
        /*0058*/ 	.dword	_ZN41_INTERNAL_3fc4b7e2_4_k_cu_a928d32e_1453414cuda3std3__420unreachable_sentinelE
	.align		8
        /*0060*/ 	.dword	_ZN41_INTERNAL_3fc4b7e2_4_k_cu_a928d32e_1453414cuda3std3__47nulloptE
	.align		8
        /*0068*/ 	.dword	_ZN41_INTERNAL_3fc4b7e2_4_k_cu_a928d32e_1453414cuda3std3__48unexpectE
	.align		8
        /*0070*/ 	.dword	_ZN41_INTERNAL_3fc4b7e2_4_k_cu_a928d32e_1453414cuda3std6ranges3__45__cpo4swapE
	.align		8
        /*0078*/ 	.dword	_ZN41_INTERNAL_3fc4b7e2_4_k_cu_a928d32e_1453414cuda3std6ranges3__45__cpo9iter_moveE
	.align		8
        /*0080*/ 	.dword	_ZN41_INTERNAL_3fc4b7e2_4_k_cu_a928d32e_1453414cuda3std6ranges3__45__cpo5beginE
	.align		8
        /*0088*/ 	.dword	_ZN41_INTERNAL_3fc4b7e2_4_k_cu_a928d32e_1453414cuda3std6ranges3__45__cpo3endE
	.align		8
        /*0090*/ 	.dword	_ZN41_INTERNAL_3fc4b7e2_4_k_cu_a928d32e_1453414cuda3std6ranges3__45__cpo6cbeginE
	.align		8
        /*0098*/ 	.dword	_ZN41_INTERNAL_3fc4b7e2_4_k_cu_a928d32e_1453414cuda3std6ranges3__45__cpo4cendE
	.align		8
        /*00a0*/ 	.dword	_ZN41_INTERNAL_3fc4b7e2_4_k_cu_a928d32e_1453414cuda3std6ranges3__45__cpo7advanceE
	.align		8
        /*00a8*/ 	.dword	_ZN41_INTERNAL_3fc4b7e2_4_k_cu_a928d32e_1453414cuda3std6ranges3__45__cpo9iter_swapE
	.align		8
        /*00b0*/ 	.dword	_ZN41_INTERNAL_3fc4b7e2_4_k_cu_a928d32e_1453414cuda3std6ranges3__45__cpo4nextE
	.align		8
        /*00b8*/ 	.dword	_ZN41_INTERNAL_3fc4b7e2_4_k_cu_a928d32e_1453414cuda3std6ranges3__45__cpo4prevE
	.align		8
        /*00c0*/ 	.dword	_ZN41_INTERNAL_3fc4b7e2_4_k_cu_a928d32e_1453414cuda3std6ranges3__45__cpo4dataE
	.align		8
        /*00c8*/ 	.dword	_ZN41_INTERNAL_3fc4b7e2_4_k_cu_a928d32e_1453414cuda3std6ranges3__45__cpo5cdataE
	.align		8
        /*00d0*/ 	.dword	_ZN41_INTERNAL_3fc4b7e2_4_k_cu_a928d32e_1453414cuda3std6ranges3__45__cpo4sizeE
	.align		8
        /*00d8*/ 	.dword	_ZN41_INTERNAL_3fc4b7e2_4_k_cu_a928d32e_1453414cuda3std6ranges3__45__cpo5ssizeE
	.align		8
        /*00e0*/ 	.dword	_ZN41_INTERNAL_3fc4b7e2_4_k_cu_a928d32e_1453414cuda3std6ranges3__45__cpo8distanceE
	.align		8
        /*00e8*/ 	.dword	_ZN41_INTERNAL_3fc4b7e2_4_k_cu_a928d32e_1453416thrust24THRUST_300001_SM_1000_NS6system6detail10sequential3seqE
	.align		8
        /*00f0*/ 	.dword	_ZN41_INTERNAL_3fc4b7e2_4_k_cu_a928d32e_1453416thrust24THRUST_300001_SM_1000_NS12placeholders2_1E
	.align		8
        /*00f8*/ 	.dword	_ZN41_INTERNAL_3fc4b7e2_4_k_cu_a928d32e_1453416thrust24THRUST_300001_SM_1000_NS12placeholders2_2E
	.align		8
        /*0100*/ 	.dword	_ZN41_INTERNAL_3fc4b7e2_4_k_cu_a928d32e_1453416thrust24THRUST_300001_SM_1000_NS12placeholders2_3E
	.align		8
        /*0108*/ 	.dword	_ZN41_INTERNAL_3fc4b7e2_4_k_cu_a928d32e_1453416thrust24THRUST_300001_SM_1000_NS12placeholders2_4E
	.align		8
        /*0110*/ 	.dword	_ZN41_INTERNAL_3fc4b7e2_4_k_cu_a928d32e_1453416thrust24THRUST_300001_SM_1000_NS12placeholders2_5E
	.align		8
        /*0118*/ 	.dword	_ZN41_INTERNAL_3fc4b7e2_4_k_cu_a928d32e_1453416thrust24THRUST_300001_SM_1000_NS12placeholders2_6E
	.align		8
        /*0120*/ 	.dword	_ZN41_INTERNAL_3fc4b7e2_4_k_cu_a928d32e_1453416thrust24THRUST_300001_SM_1000_NS12placeholders2_7E
	.align		8
        /*0128*/ 	.dword	_ZN41_INTERNAL_3fc4b7e2_4_k_cu_a928d32e_1453416thrust24THRUST_300001_SM_1000_NS12placeholders2_8E
	.align		8
        /*0130*/ 	.dword	_ZN41_INTERNAL_3fc4b7e2_4_k_cu_a928d32e_1453416thrust24THRUST_300001_SM_1000_NS12placeholders2_9E
	.align		8
        /*0138*/ 	.dword	_ZN41_INTERNAL_3fc4b7e2_4_k_cu_a928d32e_1453416thrust24THRUST_300001_SM_1000_NS12placeholders3_10E


//--------------------- .text._ZN3cub18CUB_300001_SM_10006detail11EmptyKernelIvEEvv --------------------------
	.section	.text._ZN3cub18CUB_300001_SM_10006detail11EmptyKernelIvEEvv,"ax",@progbits
	.align	128
        .global         _ZN3cub18CUB_300001_SM_10006detail11EmptyKernelIvEEvv
        .type           _ZN3cub18CUB_300001_SM_10006detail11EmptyKernelIvEEvv,@function
        .size           _ZN3cub18CUB_300001_SM_10006detail11EmptyKernelIvEEvv,(.L_x_1 - _ZN3cub18CUB_300001_SM_10006detail11EmptyKernelIvEEvv)
        .other          _ZN3cub18CUB_300001_SM_10006detail11EmptyKernelIvEEvv,@"STO_CUDA_ENTRY STV_DEFAULT"
_ZN3cub18CUB_300001_SM_10006detail11EmptyKernelIvEEvv:
.text._ZN3cub18CUB_300001_SM_10006detail11EmptyKernelIvEEvv:
[----:B------:R-:W-:Y:S01]  /*0000*/  LDC R1, c[0x0][0x37c] ;  /* 0x0000df00ff017b82 */ /* 0x000fe20000000800 */
[----:B------:R-:W-:Y:S05]  /*0010*/  EXIT ;  /* 0x000000000000794d */ /* 0x000fea0003800000 */
.L_x_0:
[----:B------:R-:W-:-:S00]  /*0020*/  BRA `(.L_x_0) ;  /* 0xfffffffc00fc7947 */ /* 0x000fc0000383ffff */
[----:B------:R-:W-:-:S00]  /*0030*/  NOP ;  /* 0x0000000000007918 */ /* 0x000fc00000000000 */
        /* <DEDUP_REMOVED lines=12> */
.L_x_1:


//--------------------- .nv.shared.reserved.0     --------------------------
	.section	.nv.shared.reserved.0,"aw",@nobits
	.weak		__nv_reservedSMEM_offset_0_alias
	.size		__nv_reservedSMEM_offset_0_alias, 0, 64
	.other		__nv_reservedSMEM_offset_0_alias,@"STO_CUDA_RESERVED_SHARED STV_DEFAULT"
__nv_reservedSMEM_offset_0_alias:
	.zero		0
	.zero		64


//--------------------- .nv.global                --------------------------
	.section	.nv.global,"aw",@nobits
.nv.global:
	.type		_ZN41_INTERNAL_3fc4b7e2_4_k_cu_a928d32e_1453416thrust24THRUST_300001_SM_1000_NS12placeholders2_5E,@object
	.size		_ZN41_INTERNAL_3fc4b7e2_4_k_cu_a928d32e_1453416thrust24THRUST_300001_SM_1000_NS12placeholders2_5E,(_ZN41_INTERNAL_3fc4b7e2_4_k_cu_a928d32e_1453414cuda3std3__45__cpo6cbeginE - _ZN41_INTERNAL_3fc4b7e2_4_k_cu_a928d32e_1453416thrust24THRUST_300001_SM_1000_NS12placeholders2_5E)
_ZN41_INTERNAL_3fc4b7e2_4_k_cu_a928d32e_1453416thrust24THRUST_300001_SM_1000_NS12placeholders2_5E:
	.zero		1
	.type		_ZN41_INTERNAL_3fc4b7e2_4_k_cu_a928d32e_1453414cuda3std3__45__cpo6cbeginE,@object
	.size		_ZN41_INTERNAL_3fc4b7e2_4_k_cu_a928d32e_1453414cuda3std3__45__cpo6cbeginE,(_ZN41_INTERNAL_3fc4b7e2_4_k_cu_a928d32e_1453414cuda3std6ranges3__45__cpo6cbeginE - _ZN41_INTERNAL_3fc4b7e2_4_k_cu_a928d32e_1453414cuda3std3__45__cpo6cbeginE)
_ZN41_INTERNAL_3fc4b7e2_4_k_cu_a928d32e_1453414cuda3std3__45__cpo6cbeginE:
	.zero		1
	.type		_ZN41_INTERNAL_3fc4b7e2_4_k_cu_a928d32e_1453414cuda3std6ranges3__45__cpo6cbeginE,@object
	.size		_ZN41_INTERNAL_3fc4b7e2_4_k_cu_a928d32e_1453414cuda3std6ranges3__45__cpo6cbeginE,(_ZN41_INTERNAL_3fc4b7e2_4_k_cu_a928d32e_1453414cuda3std3__48in_placeE - _ZN41_INTERNAL_3fc4b7e2_4_k_cu_a928d32e_1453414cuda3std6ranges3__45__cpo6cbeginE)
_ZN41_INTERNAL_3fc4b7e2_4_k_cu_a928d32e_1453414cuda3std6ranges3__45__cpo6cbeginE:
	.zero		1
	.type		_ZN41_INTERNAL_3fc4b7e2_4_k_cu_a928d32e_1453414cuda3std3__48in_placeE,@object
	.size		_ZN41_INTERNAL_3fc4b7e2_4_k_cu_a928d32e_1453414cuda3std3__48in_placeE,(_ZN41_INTERNAL_3fc4b7e2_4_k_cu_a928d32e_1453414cuda3std6ranges3__45__cpo4sizeE - _ZN41_INTERNAL_3fc4b7e2_4_k_cu_a928d32e_1453414cuda3std3__48in_placeE)
_ZN41_INTERNAL_3fc4b7e2_4_k_cu_a928d32e_1453414cuda3std3__48in_placeE:
	.zero		1
	.type		_ZN41_INTERNAL_3fc4b7e2_4_k_cu_a928d32e_1453414cuda3std6ranges3__45__cpo4sizeE,@object
	.size		_ZN41_INTERNAL_3fc4b7e2_4_k_cu_a928d32e_1453414cuda3std6ranges3__45__cpo4sizeE,(_ZN41_INTERNAL_3fc4b7e2_4_k_cu_a928d32e_1453416thrust24THRUST_300001_SM_1000_NS12placeholders2_9E - _ZN41_INTERNAL_3fc4b7e2_4_k_cu_a928d32e_1453414cuda3std6ranges3__45__cpo4sizeE)
_ZN41_INTERNAL_3fc4b7e2_4_k_cu_a928d32e_1453414cuda3std6ranges3__45__cpo4sizeE:
	.zero		1
	.type		_ZN41_INTERNAL_3fc4b7e2_4_k_cu_a928d32e_1453416thrust24THRUST_300001_SM_1000_NS12placeholders2_9E,@object
	.size		_ZN41_INTERNAL_3fc4b7e2_4_k_cu_a928d32e_1453416thrust24THRUST_300001_SM_1000_NS12placeholders2_9E,(_ZN41_INTERNAL_3fc4b7e2_4_k_cu_a928d32e_1453414cuda3std3__45__cpo7crbeginE - _ZN41_INTERNAL_3fc4b7e2_4_k_cu_a928d32e_1453416thrust24THRUST_300001_SM_1000_NS12placeholders2_9E)
_ZN41_INTERNAL_3fc4b7e2_4_k_cu_a928d32e_1453416thrust24THRUST_300001_SM_1000_NS12placeholders2_9E:
	.zero		1
	.type		_ZN41_INTERNAL_3fc4b7e2_4_k_cu_a928d32e_1453414cuda3std3__45__cpo7crbeginE,@object
	.size		_ZN41_INTERNAL_3fc4b7e2_4_k_cu_a928d32e_1453414cuda3std3__45__cpo7crbeginE,(_ZN41_INTERNAL_3fc4b7e2_4_k_cu_a928d32e_1453414cuda3std6ranges3__45__cpo4nextE - _ZN41_INTERNAL_3fc4b7e2_4_k_cu_a928d32e_1453414cuda3std3__45__cpo7crbeginE)
_ZN41_INTERNAL_3fc4b7e2_4_k_cu_a928d32e_1453414cuda3std3__45__cpo7crbeginE:
	.zero		1
	.type		_ZN41_INTERNAL_3fc4b7e2_4_k_cu_a928d32e_1453414cuda3std6ranges3__45__cpo4nextE,@object
	.size		_ZN41_INTERNAL_3fc4b7e2_4_k_cu_a928d32e_1453414cuda3std6ranges3__45__cpo4nextE,(_ZN41_INTERNAL_3fc4b7e2_4_k_cu_a928d32e_1453414cuda3std6ranges3__45__cpo4swapE - _ZN41_INTERNAL_3fc4b7e2_4_k_cu_a928d32e_1453414cuda3std6ranges3__45__cpo4nextE)
_ZN41_INTERNAL_3fc4b7e2_4_k_cu_a928d32e_1453414cuda3std6ranges3__45__cpo4nextE:
	.zero		1
	.type		_ZN41_INTERNAL_3fc4b7e2_4_k_cu_a928d32e_1453414cuda3std6ranges3__45__cpo4swapE,@object
	.size		_ZN41_INTERNAL_3fc4b7e2_4_k_cu_a928d32e_1453414cuda3std6ranges3__45__cpo4swapE,(_ZN41_INTERNAL_3fc4b7e2_4_k_cu_a928d32e_1453416thrust24THRUST_300001_SM_1000_NS12placeholders2_1E - _ZN41_INTERNAL_3fc4b7e2_4_k_cu_a928d32e_1453414cuda3std6ranges3__45__cpo4swapE)
_ZN41_INTERNAL_3fc4b7e2_4_k_cu_a928d32e_1453414cuda3std6ranges3__45__cpo4swapE:
	.zero		1
	.type		_ZN41_INTERNAL_3fc4b7e2_4_k_cu_a928d32e_1453416thrust24THRUST_300001_SM_1000_NS12placeholders2_1E,@object
	.size		_ZN41_INTERNAL_3fc4b7e2_4_k_cu_a928d32e_1453416thrust24THRUST_300001_SM_1000_NS12placeholders2_1E,(_ZN41_INTERNAL_3fc4b7e2_4_k_cu_a928d32e_1453416thrust24THRUST_300001_SM_1000_NS12placeholders2_3E - _ZN41_INTERNAL_3fc4b7e2_4_k_cu_a928d32e_1453416thrust24THRUST_300001_SM_1000_NS12placeholders2_1E)
_ZN41_INTERNAL_3fc4b7e2_4_k_cu_a928d32e_1453416thrust24THRUST_300001_SM_1000_NS12placeholders2_1E:
	.zero		1
	.type		_ZN41_INTERNAL_3fc4b7e2_4_k_cu_a928d32e_1453416thrust24THRUST_300001_SM_1000_NS12placeholders2_3E,@object
	.size		_ZN41_INTERNAL_3fc4b7e2_4_k_cu_a928d32e_1453416thrust24THRUST_300001_SM_1000_NS12placeholders2_3E,(_ZN41_INTERNAL_3fc4b7e2_4_k_cu_a928d32e_1453414cuda3std3__45__cpo5beginE - _ZN41_INTERNAL_3fc4b7e2_4_k_cu_a928d32e_1453416thrust24THRUST_300001_SM_1000_NS12placeholders2_3E)
_ZN41_INTERNAL_3fc4b7e2_4_k_cu_a928d32e_1453416thrust24THRUST_300001_SM_1000_NS12placeholders2_3E:
	.zero		1
	.type		_ZN41_INTERNAL_3fc4b7e2_4_k_cu_a928d32e_1453414cuda3std3__45__cpo5beginE,@object
	.size		_ZN41_INTERNAL_3fc4b7e2_4_k_cu_a928d32e_1453414cuda3std3__45__cpo5beginE,(_ZN41_INTERNAL_3fc4b7e2_4_k_cu_a928d32e_1453414cuda3std6ranges3__45__cpo5beginE - _ZN41_INTERNAL_3fc4b7e2_4_k_cu_a928d32e_1453414cuda3std3__45__cpo5beginE)
_ZN41_INTERNAL_3fc4b7e2_4_k_cu_a928d32e_1453414cuda3std3__45__cpo5beginE:
	.zero		1
	.type		_ZN41_INTERNAL_3fc4b7e2_4_k_cu_a928d32e_1453414cuda3std6ranges3__45__cpo5beginE,@object
	.size		_ZN41_INTERNAL_3fc4b7e2_4_k_cu_a928d32e_1453414cuda3std6ranges3__45__cpo5beginE,(_ZN41_INTERNAL_3fc4b7e2_4_k_cu_a928d32e_1453414cuda3std3__443_GLOBAL__N__3fc4b7e2_4_k_cu_a928d32e_1453416ignoreE - _ZN41_INTERNAL_3fc4b7e2_4_k_cu_a928d32e_1453414cuda3std6ranges3__45__cpo5beginE)
_ZN41_INTERNAL_3fc4b7e2_4_k_cu_a928d32e_1453414cuda3std6ranges3__45__cpo5beginE:
	.zero		1
	.type		_ZN41_INTERNAL_3fc4b7e2_4_k_cu_a928d32e_1453414cuda3std3__443_GLOBAL__N__3fc4b7e2_4_k_cu_a928d32e_1453416ignoreE,@object
	.size		_ZN41_INTERNAL_3fc4b7e2_4_k_cu_a928d32e_1453414cuda3std3__443_GLOBAL__N__3fc4b7e2_4_k_cu_a928d32e_1453416ignoreE,(_ZN41_INTERNAL_3fc4b7e2_4_k_cu_a928d32e_1453414cuda3std6ranges3__45__cpo4dataE - _ZN41_INTERNAL_3fc4b7e2_4_k_cu_a928d32e_1453414cuda3std3__443_GLOBAL__N__3fc4b7e2_4_k_cu_a928d32e_1453416ignoreE)
_ZN41_INTERNAL_3fc4b7e2_4_k_cu_a928d32e_1453414cuda3std3__443_GLOBAL__N__3fc4b7e2_4_k_cu_a928d32e_1453416ignoreE:
	.zero		1
	.type		_ZN41_INTERNAL_3fc4b7e2_4_k_cu_a928d32e_1453414cuda3std6ranges3__45__cpo4dataE,@object
	.size		_ZN41_INTERNAL_3fc4b7e2_4_k_cu_a928d32e_1453414cuda3std6ranges3__45__cpo4dataE,(_ZN41_INTERNAL_3fc4b7e2_4_k_cu_a928d32e_1453416thrust24THRUST_300001_SM_1000_NS12placeholders2_7E - _ZN41_INTERNAL_3fc4b7e2_4_k_cu_a928d32e_1453414cuda3std6ranges3__45__cpo4dataE)
_ZN41_INTERNAL_3fc4b7e2_4_k_cu_a928d32e_1453414cuda3std6ranges3__45__cpo4dataE:
	.zero		1
	.type		_ZN41_INTERNAL_3fc4b7e2_4_k_cu_a928d32e_1453416thrust24THRUST_300001_SM_1000_NS12placeholders2_7E,@object
	.size		_ZN41_INTERNAL_3fc4b7e2_4_k_cu_a928d32e_1453416thrust24THRUST_300001_SM_1000_NS12placeholders2_7E,(_ZN41_INTERNAL_3fc4b7e2_4_k_cu_a928d32e_1453414cuda3std3__45__cpo6rbeginE - _ZN41_INTERNAL_3fc4b7e2_4_k_cu_a928d32e_1453416thrust24THRUST_300001_SM_1000_NS12placeholders2_7E)
_ZN41_INTERNAL_3fc4b7e2_4_k_cu_a928d32e_1453416thrust24THRUST_300001_SM_1000_NS12placeholders2_7E:
	.zero		1
	.type		_ZN41_INTERNAL_3fc4b7e2_4_k_cu_a928d32e_1453414cuda3std3__45__cpo6rbeginE,@object
	.size		_ZN41_INTERNAL_3fc4b7e2_4_k_cu_a928d32e_1453414cuda3std3__45__cpo6rbeginE,(_ZN41_INTERNAL_3fc4b7e2_4_k_cu_a928d32e_1453414cuda3std6ranges3__45__cpo7advanceE - _ZN41_INTERNAL_3fc4b7e2_4_k_cu_a928d32e_1453414cuda3std3__45__cpo6rbeginE)
_ZN41_INTERNAL_3fc4b7e2_4_k_cu_a928d32e_1453414cuda3std3__45__cpo6rbeginE:
	.zero		1
	.type		_ZN41_INTERNAL_3fc4b7e2_4_k_cu_a928d32e_1453414cuda3std6ranges3__45__cpo7advanceE,@object
	.size		_ZN41_INTERNAL_3fc4b7e2_4_k_cu_a928d32e_1453414cuda3std6ranges3__45__cpo7advanceE,(_ZN41_INTERNAL_3fc4b7e2_4_k_cu_a928d32e_1453414cuda3std3__47nulloptE - _ZN41_INTERNAL_3fc4b7e2_4_k_cu_a928d32e_1453414cuda3std6ranges3__45__cpo7advanceE)
_ZN41_INTERNAL_3fc4b7e2_4_k_cu_a928d32e_1453414cuda3std6ranges3__45__cpo7advanceE:
	.zero		1
	.type		_ZN41_INTERNAL_3fc4b7e2_4_k_cu_a928d32e_1453414cuda3std3__47nulloptE,@object
	.size		_ZN41_INTERNAL_3fc4b7e2_4_k_cu_a928d32e_1453414cuda3std3__47nulloptE,(_ZN41_INTERNAL_3fc4b7e2_4_k_cu_a928d32e_1453414cuda3std6ranges3__45__cpo8distanceE - _ZN41_INTERNAL_3fc4b7e2_4_k_cu_a928d32e_1453414cuda3std3__47nulloptE)
_ZN41_INTERNAL_3fc4b7e2_4_k_cu_a928d32e_1453414cuda3std3__47nulloptE:
	.zero		1
	.type		_ZN41_INTERNAL_3fc4b7e2_4_k_cu_a928d32e_1453414cuda3std6ranges3__45__cpo8distanceE,@object
	.size		_ZN41_INTERNAL_3fc4b7e2_4_k_cu_a928d32e_1453414cuda3std6ranges3__45__cpo8distanceE,(_ZN41_INTERNAL_3fc4b7e2_4_k_cu_a928d32e_1453416thrust24THRUST_300001_SM_1000_NS12placeholders2_6E - _ZN41_INTERNAL_3fc4b7e2_4_k_cu_a928d32e_1453414cuda3std6ranges3__45__cpo8distanceE)
_ZN41_INTERNAL_3fc4b7e2_4_k_cu_a928d32e_1453414cuda3std6ranges3__45__cpo8distanceE:
	.zero		1
	.type		_ZN41_INTERNAL_3fc4b7e2_4_k_cu_a928d32e_1453416thrust24THRUST_300001_SM_1000_NS12placeholders2_6E,@object
	.size		_ZN41_INTERNAL_3fc4b7e2_4_k_cu_a928d32e_1453416thrust24THRUST_300001_SM_1000_NS12placeholders2_6E,(_ZN41_INTERNAL_3fc4b7e2_4_k_cu_a928d32e_1453414cuda3std3__45__cpo4cendE - _ZN41_INTERNAL_3fc4b7e2_4_k_cu_a928d32e_1453416thrust24THRUST_300001_SM_1000_NS12placeholders2_6E)
_ZN41_INTERNAL_3fc4b7e2_4_k_cu_a928d32e_1453416thrust24THRUST_300001_SM_1000_NS12placeholders2_6E:
	.zero		1
	.type		_ZN41_INTERNAL_3fc4b7e2_4_k_cu_a928d32e_1453414cuda3std3__45__cpo4cendE,@object
	.size		_ZN41_INTERNAL_3fc4b7e2_4_k_cu_a928d32e_1453414cuda3std3__45__cpo4cendE,(_ZN41_INTERNAL_3fc4b7e2_4_k_cu_a928d32e_1453414cuda3std6ranges3__45__cpo4cendE - _ZN41_INTERNAL_3fc4b7e2_4_k_cu_a928d32e_1453414cuda3std3__45__cpo4cendE)
_ZN41_INTERNAL_3fc4b7e2_4_k_cu_a928d32e_1453414cuda3std3__45__cpo4cendE:
	.zero		1
	.type		_ZN41_INTERNAL_3fc4b7e2_4_k_cu_a928d32e_1453414cuda3std6ranges3__45__cpo4cendE,@object
	.size		_ZN41_INTERNAL_3fc4b7e2_4_k_cu_a928d32e_1453414cuda3std6ranges3__45__cpo4cendE,(_ZN41_INTERNAL_3fc4b7e2_4_k_cu_a928d32e_1453414cuda3std3__420unreachable_sentinelE - _ZN41_INTERNAL_3fc4b7e2_4_k_cu_a928d32e_1453414cuda3std6ranges3__45__cpo4cendE)
_ZN41_INTERNAL_3fc4b7e2_4_k_cu_a928d32e_1453414cuda3std6ranges3__45__cpo4cendE:
	.zero		1
	.type		_ZN41_INTERNAL_3fc4b7e2_4_k_cu_a928d32e_1453414cuda3std3__420unreachable_sentinelE,@object
	.size		_ZN41_INTERNAL_3fc4b7e2_4_k_cu_a928d32e_1453414cuda3std3__420unreachable_sentinelE,(_ZN41_INTERNAL_3fc4b7e2_4_k_cu_a928d32e_1453414cuda3std6ranges3__45__cpo5ssizeE - _ZN41_INTERNAL_3fc4b7e2_4_k_cu_a928d32e_1453414cuda3std3__420unreachable_sentinelE)
_ZN41_INTERNAL_3fc4b7e2_4_k_cu_a928d32e_1453414cuda3std3__420unreachable_sentinelE:
	.zero		1
	.type		_ZN41_INTERNAL_3fc4b7e2_4_k_cu_a928d32e_1453414cuda3std6ranges3__45__cpo5ssizeE,@object
	.size		_ZN41_INTERNAL_3fc4b7e2_4_k_cu_a928d32e_1453414cuda3std6ranges3__45__cpo5ssizeE,(_ZN41_INTERNAL_3fc4b7e2_4_k_cu_a928d32e_1453416thrust24THRUST_300001_SM_1000_NS12placeholders3_10E - _ZN41_INTERNAL_3fc4b7e2_4_k_cu_a928d32e_1453414cuda3std6ranges3__45__cpo5ssizeE)
_ZN41_INTERNAL_3fc4b7e2_4_k_cu_a928d32e_1453414cuda3std6ranges3__45__cpo5ssizeE:
	.zero		1
	.type		_ZN41_INTERNAL_3fc4b7e2_4_k_cu_a928d32e_1453416thrust24THRUST_300001_SM_1000_NS12placeholders3_10E,@object
	.size		_ZN41_INTERNAL_3fc4b7e2_4_k_cu_a928d32e_1453416thrust24THRUST_300001_SM_1000_NS12placeholders3_10E,(_ZN41_INTERNAL_3fc4b7e2_4_k_cu_a928d32e_1453414cuda3std3__45__cpo5crendE - _ZN41_INTERNAL_3fc4b7e2_4_k_cu_a928d32e_1453416thrust24THRUST_300001_SM_1000_NS12placeholders3_10E)
_ZN41_INTERNAL_3fc4b7e2_4_k_cu_a928d32e_1453416thrust24THRUST_300001_SM_1000_NS12placeholders3_10E:
	.zero		1
	.type		_ZN41_INTERNAL_3fc4b7e2_4_k_cu_a928d32e_1453414cuda3std3__45__cpo5crendE,@object
	.size		_ZN41_INTERNAL_3fc4b7e2_4_k_cu_a928d32e_1453414cuda3std3__45__cpo5crendE,(_ZN41_INTERNAL_3fc4b7e2_4_k_cu_a928d32e_1453414cuda3std6ranges3__45__cpo4prevE - _ZN41_INTERNAL_3fc4b7e2_4_k_cu_a928d32e_1453414cuda3std3__45__cpo5crendE)
_ZN41_INTERNAL_3fc4b7e2_4_k_cu_a928d32e_1453414cuda3std3__45__cpo5crendE:
	.zero		1
	.type		_ZN41_INTERNAL_3fc4b7e2_4_k_cu_a928d32e_1453414cuda3std6ranges3__45__cpo4prevE,@object
	.size		_ZN41_INTERNAL_3fc4b7e2_4_k_cu_a928d32e_1453414cuda3std6ranges3__45__cpo4prevE,(_ZN41_INTERNAL_3fc4b7e2_4_k_cu_a928d32e_1453414cuda3std6ranges3__45__cpo9iter_moveE - _ZN41_INTERNAL_3fc4b7e2_4_k_cu_a928d32e_1453414cuda3std6ranges3__45__cpo4prevE)
_ZN41_INTERNAL_3fc4b7e2_4_k_cu_a928d32e_1453414cuda3std6ranges3__45__cpo4prevE:
	.zero		1
	.type		_ZN41_INTERNAL_3fc4b7e2_4_k_cu_a928d32e_1453414cuda3std6ranges3__45__cpo9iter_moveE,@object
	.size		_ZN41_INTERNAL_3fc4b7e2_4_k_cu_a928d32e_1453414cuda3std6ranges3__45__cpo9iter_moveE,(_ZN41_INTERNAL_3fc4b7e2_4_k_cu_a928d32e_1453416thrust24THRUST_300001_SM_1000_NS12placeholders2_2E - _ZN41_INTERNAL_3fc4b7e2_4_k_cu_a928d32e_1453414cuda3std6ranges3__45__cpo9iter_moveE)
_ZN41_INTERNAL_3fc4b7e2_4_k_cu_a928d32e_1453414cuda3std6ranges3__45__cpo9iter_moveE:
	.zero		1
	.type		_ZN41_INTERNAL_3fc4b7e2_4_k_cu_a928d32e_1453416thrust24THRUST_300001_SM_1000_NS12placeholders2_2E,@object
	.size		_ZN41_INTERNAL_3fc4b7e2_4_k_cu_a928d32e_1453416thrust24THRUST_300001_SM_1000_NS12placeholders2_2E,(_ZN41_INTERNAL_3fc4b7e2_4_k_cu_a928d32e_1453416thrust24THRUST_300001_SM_1000_NS12placeholders2_4E - _ZN41_INTERNAL_3fc4b7e2_4_k_cu_a928d32e_1453416thrust24THRUST_300001_SM_1000_NS12placeholders2_2E)
_ZN41_INTERNAL_3fc4b7e2_4_k_cu_a928d32e_1453416thrust24THRUST_300001_SM_1000_NS12placeholders2_2E:
	.zero		1
	.type		_ZN41_INTERNAL_3fc4b7e2_4_k_cu_a928d32e_1453416thrust24THRUST_300001_SM_1000_NS12placeholders2_4E,@object
	.size		_ZN41_INTERNAL_3fc4b7e2_4_k_cu_a928d32e_1453416thrust24THRUST_300001_SM_1000_NS12placeholders2_4E,(_ZN41_INTERNAL_3fc4b7e2_4_k_cu_a928d32e_1453414cuda3std3__45__cpo3endE - _ZN41_INTERNAL_3fc4b7e2_4_k_cu_a928d32e_1453416thrust24THRUST_300001_SM_1000_NS12placeholders2_4E)
_ZN41_INTERNAL_3fc4b7e2_4_k_cu_a928d32e_1453416thrust24THRUST_300001_SM_1000_NS12placeholders2_4E:
	.zero		1
	.type		_ZN41_INTERNAL_3fc4b7e2_4_k_cu_a928d32e_1453414cuda3std3__45__cpo3endE,@object
	.size		_ZN41_INTERNAL_3fc4b7e2_4_k_cu_a928d32e_1453414cuda3std3__45__cpo3endE,(_ZN41_INTERNAL_3fc4b7e2_4_k_cu_a928d32e_1453414cuda3std6ranges3__45__cpo3endE - _ZN41_INTERNAL_3fc4b7e2_4_k_cu_a928d32e_1453414cuda3std3__45__cpo3endE)
_ZN41_INTERNAL_3fc4b7e2_4_k_cu_a928d32e_1453414cuda3std3__45__cpo3endE:
	.zero		1
	.type		_ZN41_INTERNAL_3fc4b7e2_4_k_cu_a928d32e_1453414cuda3std6ranges3__45__cpo3endE,@object
	.size		_ZN41_INTERNAL_3fc4b7e2_4_k_cu_a928d32e_1453414cuda3std6ranges3__45__cpo3endE,(_ZN41_INTERNAL_3fc4b7e2_4_k_cu_a928d32e_1453414cuda3std3__419piecewise_constructE - _ZN41_INTERNAL_3fc4b7e2_4_k_cu_a928d32e_1453414cuda3std6ranges3__45__cpo3endE)
_ZN41_INTERNAL_3fc4b7e2_4_k_cu_a928d32e_1453414cuda3std6ranges3__45__cpo3endE:
	.zero		1
	.type		_ZN41_INTERNAL_3fc4b7e2_4_k_cu_a928d32e_1453414cuda3std3__419piecewise_constructE,@object
	.size		_ZN41_INTERNAL_3fc4b7e2_4_k_cu_a928d32e_1453414cuda3std3__419piecewise_constructE,(_ZN41_INTERNAL_3fc4b7e2_4_k_cu_a928d32e_1453414cuda3std6ranges3__45__cpo5cdataE - _ZN41_INTERNAL_3fc4b7e2_4_k_cu_a928d32e_1453414cuda3std3__419piecewise_constructE)
_ZN41_INTERNAL_3fc4b7e2_4_k_cu_a928d32e_1453414cuda3std3__419piecewise_constructE:
	.zero		1
	.type		_ZN41_INTERNAL_3fc4b7e2_4_k_cu_a928d32e_1453414cuda3std6ranges3__45__cpo5cdataE,@object
	.size		_ZN41_INTERNAL_3fc4b7e2_4_k_cu_a928d32e_1453414cuda3std6ranges3__45__cpo5cdataE,(_ZN41_INTERNAL_3fc4b7e2_4_k_cu_a928d32e_1453416thrust24THRUST_300001_SM_1000_NS12placeholders2_8E - _ZN41_INTERNAL_3fc4b7e2_4_k_cu_a928d32e_1453414cuda3std6ranges3__45__cpo5cdataE)
_ZN41_INTERNAL_3fc4b7e2_4_k_cu_a928d32e_1453414cuda3std6ranges3__45__cpo5cdataE:
	.zero		1
	.type		_ZN41_INTERNAL_3fc4b7e2_4_k_cu_a928d32e_1453416thrust24THRUST_300001_SM_1000_NS12placeholders2_8E,@object
	.size		_ZN41_INTERNAL_3fc4b7e2_4_k_cu_a928d32e_1453416thrust24THRUST_300001_SM_1000_NS12placeholders2_8E,(_ZN41_INTERNAL_3fc4b7e2_4_k_cu_a928d32e_1453414cuda3std3__45__cpo4rendE - _ZN41_INTERNAL_3fc4b7e2_4_k_cu_a928d32e_1453416thrust24THRUST_300001_SM_1000_NS12placeholders2_8E)
_ZN41_INTERNAL_3fc4b7e2_4_k_cu_a928d32e_1453416thrust24THRUST_300001_SM_1000_NS12placeholders2_8E:
	.zero		1
	.type		_ZN41_INTERNAL_3fc4b7e2_4_k_cu_a928d32e_1453414cuda3std3__45__cpo4rendE,@object
	.size		_ZN41_INTERNAL_3fc4b7e2_4_k_cu_a928d32e_1453414cuda3std3__45__cpo4rendE,(_ZN41_INTERNAL_3fc4b7e2_4_k_cu_a928d32e_1453414cuda3std6ranges3__45__cpo9iter_swapE - _ZN41_INTERNAL_3fc4b7e2_4_k_cu_a928d32e_1453414cuda3std3__45__cpo4rendE)
_ZN41_INTERNAL_3fc4b7e2_4_k_cu_a928d32e_1453414cuda3std3__45__cpo4rendE:
	.zero		1
	.type		_ZN41_INTERNAL_3fc4b7e2_4_k_cu_a928d32e_1453414cuda3std6ranges3__45__cpo9iter_swapE,@object
	.size		_ZN41_INTERNAL_3fc4b7e2_4_k_cu_a928d32e_1453414cuda3std6ranges3__45__cpo9iter_swapE,(_ZN41_INTERNAL_3fc4b7e2_4_k_cu_a928d32e_1453414cuda3std3__48unexpectE - _ZN41_INTERNAL_3fc4b7e2_4_k_cu_a928d32e_1453414cuda3std6ranges3__45__cpo9iter_swapE)
_ZN41_INTERNAL_3fc4b7e2_4_k_cu_a928d32e_1453414cuda3std6ranges3__45__cpo9iter_swapE:
	.zero		1
	.type		_ZN41_INTERNAL_3fc4b7e2_4_k_cu_a928d32e_1453414cuda3std3__48unexpectE,@object
	.size		_ZN41_INTERNAL_3fc4b7e2_4_k_cu_a928d32e_1453414cuda3std3__48unexpectE,(_ZN41_INTERNAL_3fc4b7e2_4_k_cu_a928d32e_1453416thrust24THRUST_300001_SM_1000_NS6system6detail10sequential3seqE - _ZN41_INTERNAL_3fc4b7e2_4_k_cu_a928d32e_1453414cuda3std3__48unexpectE)
_ZN41_INTERNAL_3fc4b7e2_4_k_cu_a928d32e_1453414cuda3std3__48unexpectE:
	.zero		1
	.type		_ZN41_INTERNAL_3fc4b7e2_4_k_cu_a928d32e_1453416thrust24THRUST_300001_SM_1000_NS6system6detail10sequential3seqE,@object
	.size		_ZN41_INTERNAL_3fc4b7e2_4_k_cu_a928d32e_1453416thrust24THRUST_300001_SM_1000_NS6system6detail10sequential3seqE,(.L_29 - _ZN41_INTERNAL_3fc4b7e2_4_k_cu_a928d32e_1453416thrust24THRUST_300001_SM_1000_NS6system6detail10sequential3seqE)
_ZN41_INTERNAL_3fc4b7e2_4_k_cu_a928d32e_1453416thrust24THRUST_300001_SM_1000_NS6system6detail10sequential3seqE:
	.zero		1
.L_29:


//--------------------- .nv.constant0._ZN3cub18CUB_300001_SM_10006detail11EmptyKernelIvEEvv --------------------------
	.section	.nv.constant0._ZN3cub18CUB_300001_SM_10006detail11EmptyKernelIvEEvv,"a",@progbits
	.sectionflags	@""
	.align	4
.nv.constant0._ZN3cub18CUB_300001_SM_10006detail11EmptyKernelIvEEvv:
	.zero		896


//--------------------- SYMBOLS --------------------------

	.type		.nv.reservedSmem.offset0,@object
	.size		.nv.reservedSmem.offset0,0x4
